//
// Generated by NVIDIA NVVM Compiler
//
// Compiler Build ID: CL-36424714
// Cuda compilation tools, release 13.0, V13.0.88
// Based on NVVM 20.0.0
//

.version 9.0
.target sm_100
.address_size 64

	// .globl	default_function_kernel_1

.visible .entry default_function_kernel_1(
	.param .u64 .ptr .align 1 default_function_kernel_1_param_0,
	.param .u64 .ptr .align 1 default_function_kernel_1_param_1
)
.maxntid 15
{
	.reg .b32 	%r<2>;
	.reg .b32 	%f<3>;
	.reg .b64 	%rd<8>;

	ld.param.u64 	%rd1, [default_function_kernel_1_param_0];
	ld.param.u64 	%rd2, [default_function_kernel_1_param_1];
	cvta.to.global.u64 	%rd3, %rd1;
	cvta.to.global.u64 	%rd4, %rd2;
	mov.u32 	%r1, %tid.x;
	mul.wide.u32 	%rd5, %r1, 4;
	add.s64 	%rd6, %rd4, %rd5;
	ld.global.nc.f32 	%f1, [%rd6];
	mul.f32 	%f2, %f1, 0f3C340B40;
	add.s64 	%rd7, %rd3, %rd5;
	st.global.f32 	[%rd7], %f2;
	ret;

}
	// .globl	default_function_kernel
.visible .entry default_function_kernel(
	.param .u64 .ptr .align 1 default_function_kernel_param_0,
	.param .u64 .ptr .align 1 default_function_kernel_param_1
)
.maxntid 15
{
	.reg .pred 	%p<2>;
	.reg .b32 	%r<6>;
	.reg .b32 	%f<60>;
	.reg .b64 	%rd<13>;

	ld.param.u64 	%rd5, [default_function_kernel_param_0];
	ld.param.u64 	%rd6, [default_function_kernel_param_1];
	cvta.to.global.u64 	%rd7, %rd6;
	cvta.to.global.u64 	%rd8, %rd5;
	mov.u32 	%r4, %tid.x;
	mul.wide.u32 	%rd9, %r4, 4;
	add.s64 	%rd1, %rd8, %rd9;
	mul.wide.u32 	%rd10, %r4, 364;
	add.s64 	%rd11, %rd10, %rd7;
	add.s64 	%rd12, %rd11, 56;
	mov.b32 	%r5, 0;
	mov.f32 	%f59, 0f00000000;
$L__BB1_1:
	ld.global.nc.f32 	%f5, [%rd12+-56];
	add.f32 	%f6, %f59, %f5;
	ld.global.nc.f32 	%f7, [%rd12+-52];
	add.f32 	%f8, %f6, %f7;
	ld.global.nc.f32 	%f9, [%rd12+-48];
	add.f32 	%f10, %f8, %f9;
	ld.global.nc.f32 	%f11, [%rd12+-44];
	add.f32 	%f12, %f10, %f11;
	ld.global.nc.f32 	%f13, [%rd12+-40];
	add.f32 	%f14, %f12, %f13;
	ld.global.nc.f32 	%f15, [%rd12+-36];
	add.f32 	%f16, %f14, %f15;
	ld.global.nc.f32 	%f17, [%rd12+-32];
	add.f32 	%f2, %f16, %f17;
	setp.eq.s32 	%p1, %r5, 12;
	@%p1 bra 	$L__BB1_3;
	ld.global.nc.f32 	%f18, [%rd12+-28];
	add.f32 	%f19, %f2, %f18;
	ld.global.nc.f32 	%f20, [%rd12+-24];
	add.f32 	%f21, %f19, %f20;
	ld.global.nc.f32 	%f22, [%rd12+-20];
	add.f32 	%f23, %f21, %f22;
	ld.global.nc.f32 	%f24, [%rd12+-16];
	add.f32 	%f25, %f23, %f24;
	ld.global.nc.f32 	%f26, [%rd12+-12];
	add.f32 	%f27, %f25, %f26;
	ld.global.nc.f32 	%f28, [%rd12+-8];
	add.f32 	%f29, %f27, %f28;
	ld.global.nc.f32 	%f30, [%rd12+-4];
	add.f32 	%f31, %f29, %f30;
	ld.global.nc.f32 	%f32, [%rd12];
	add.f32 	%f33, %f31, %f32;
	ld.global.nc.f32 	%f34, [%rd12+4];
	add.f32 	%f35, %f33, %f34;
	ld.global.nc.f32 	%f36, [%rd12+8];
	add.f32 	%f37, %f35, %f36;
	ld.global.nc.f32 	%f38, [%rd12+12];
	add.f32 	%f39, %f37, %f38;
	ld.global.nc.f32 	%f40, [%rd12+16];
	add.f32 	%f41, %f39, %f40;
	ld.global.nc.f32 	%f42, [%rd12+20];
	add.f32 	%f43, %f41, %f42;
	ld.global.nc.f32 	%f44, [%rd12+24];
	add.f32 	%f45, %f43, %f44;
	ld.global.nc.f32 	%f46, [%rd12+28];
	add.f32 	%f47, %f45, %f46;
	ld.global.nc.f32 	%f48, [%rd12+32];
	add.f32 	%f49, %f47, %f48;
	ld.global.nc.f32 	%f50, [%rd12+36];
	add.f32 	%f51, %f49, %f50;
	ld.global.nc.f32 	%f52, [%rd12+40];
	add.f32 	%f53, %f51, %f52;
	ld.global.nc.f32 	%f54, [%rd12+44];
	add.f32 	%f55, %f53, %f54;
	ld.global.nc.f32 	%f56, [%rd12+48];
	add.f32 	%f57, %f55, %f56;
	ld.global.nc.f32 	%f58, [%rd12+52];
	add.f32 	%f59, %f57, %f58;
	add.s32 	%r5, %r5, 4;
	add.s64 	%rd12, %rd12, 112;
	bra.uni 	$L__BB1_1;
$L__BB1_3:
	st.global.f32 	[%rd1], %f2;
	ret;

}


// ===== COMPILED SASS (sm_100) =====

	.target	sm_100

	.elftype	@"ET_EXEC"


//--------------------- .note.nv.tkinfo           --------------------------
	.section	.note.nv.tkinfo,"",@"SHT_NOTE"
	.sectionflags	@"SHF_NOTE_NV_TKINFO"
	.tkinfo
        /*0018*/ 	.word	0x00000002
        /*0030*/ 	.string	""
        /*0030*/ 	.string	"ptxas"
        /*0030*/ 	.string	"Cuda compilation tools, release 13.0, V13.0.88"
        /*0030*/ 	.string	"Build cuda_13.0.r13.0/compiler.36424714_0"
        /*0030*/ 	.string	"-arch sm_100 -m 64 "



//--------------------- .note.nv.cuinfo           --------------------------
	.section	.note.nv.cuinfo,"",@"SHT_NOTE"
	.sectionflags	@"SHF_NOTE_NV_CUINFO"
        /*0018*/ 	.short	0x0002
        /*001a*/ 	.short	0x0064
        /*001c*/ 	.short	0x0082
	.zero		2


//--------------------- .nv.info                  --------------------------
	.section	.nv.info,"",@"SHT_CUDA_INFO"
	.align	4


	//----- nvinfo : EIATTR_REGCOUNT
	.align		4
        /*0000*/ 	.byte	0x04, 0x2f
        /*0002*/ 	.short	(.L_1 - .L_0)
	.align		4
.L_0:
        /*0004*/ 	.word	index@(default_function_kernel_1)
        /*0008*/ 	.word	0x0000000a


	//----- nvinfo : EIATTR_FRAME_SIZE
	.align		4
.L_1:
        /*000c*/ 	.byte	0x04, 0x11
        /*000e*/ 	.short	(.L_3 - .L_2)
	.align		4
.L_2:
        /*0010*/ 	.word	index@(default_function_kernel_1)
        /*0014*/ 	.word	0x00000000


	//----- nvinfo : EIATTR_REGCOUNT
	.align		4
.L_3:
        /*0018*/ 	.byte	0x04, 0x2f
        /*001a*/ 	.short	(.L_5 - .L_4)
	.align		4
.L_4:
        /*001c*/ 	.word	index@(default_function_kernel)
        /*0020*/ 	.word	0x0000003e


	//----- nvinfo : EIATTR_FRAME_SIZE
	.align		4
.L_5:
        /*0024*/ 	.byte	0x04, 0x11
        /*0026*/ 	.short	(.L_7 - .L_6)
	.align		4
.L_6:
        /*0028*/ 	.word	index@(default_function_kernel)
        /*002c*/ 	.word	0x00000000


	//----- nvinfo : EIATTR_MIN_STACK_SIZE
	.align		4
.L_7:
        /*0030*/ 	.byte	0x04, 0x12
        /*0032*/ 	.short	(.L_9 - .L_8)
	.align		4
.L_8:
        /*0034*/ 	.word	index@(default_function_kernel)
        /*0038*/ 	.word	0x00000000


	//----- nvinfo : EIATTR_MIN_STACK_SIZE
	.align		4
.L_9:
        /*003c*/ 	.byte	0x04, 0x12
        /*003e*/ 	.short	(.L_11 - .L_10)
	.align		4
.L_10:
        /*0040*/ 	.word	index@(default_function_kernel_1)
        /*0044*/ 	.word	0x00000000
.L_11:


//--------------------- .nv.compat                --------------------------
	.section	.nv.compat,"",@"SHT_CUDA_COMPAT_INFO"
	.align	4
        /*0000*/ 	.byte	0x02, 0x09, 0x00, 0x00, 0x02, 0x02, 0x01, 0x00, 0x02, 0x05, 0x05, 0x00, 0x03, 0x07, 0x01, 0x01
        /*0010*/ 	.byte	0x02, 0x03, 0x00, 0x00, 0x02, 0x06, 0x01, 0x00, 0x04, 0x0b, 0x08, 0x00, 0x09, 0x00, 0x00, 0x00
        /*0020*/ 	.byte	0x00, 0x00, 0x00, 0x00


//--------------------- .nv.info.default_function_kernel --------------------------
	.section	.nv.info.default_function_kernel,"",@"SHT_CUDA_INFO"
	.sectionflags	@""
	.align	4


	//----- nvinfo : EIATTR_CUDA_API_VERSION
	.align		4
        /*0000*/ 	.byte	0x04, 0x37
        /*0002*/ 	.short	(.L_13 - .L_12)
.L_12:
        /*0004*/ 	.word	0x00000082


	//----- nvinfo : EIATTR_KPARAM_INFO
	.align		4
.L_13:
        /*0008*/ 	.byte	0x04, 0x17
        /*000a*/ 	.short	(.L_15 - .L_14)
.L_14:
        /*000c*/ 	.word	0x00000000
        /*0010*/ 	.short	0x0001
        /*0012*/ 	.short	0x0008
        /*0014*/ 	.byte	0x00, 0xf5, 0x21, 0x00


	//----- nvinfo : EIATTR_KPARAM_INFO
	.align		4
.L_15:
        /*0018*/ 	.byte	0x04, 0x17
        /*001a*/ 	.short	(.L_17 - .L_16)
.L_16:
        /*001c*/ 	.word	0x00000000
        /*0020*/ 	.short	0x0000
        /*0022*/ 	.short	0x0000
        /*0024*/ 	.byte	0x00, 0xf5, 0x21, 0x00


	//----- nvinfo : EIATTR_SPARSE_MMA_MASK
	.align		4
.L_17:
        /*0028*/ 	.byte	0x03, 0x50
        /*002a*/ 	.short	0x0000


	//----- nvinfo : EIATTR_MAXREG_COUNT
	.align		4
        /*002c*/ 	.byte	0x03, 0x1b
        /*002e*/ 	.short	0x00ff


	//----- nvinfo : EIATTR_MERCURY_ISA_VERSION
	.align		4
        /*0030*/ 	.byte	0x03, 0x5f
        /*0032*/ 	.short	0x0101


	//----- nvinfo : EIATTR_VRC_CTA_INIT_COUNT
	.align		4
        /*0034*/ 	.byte	0x02, 0x4a
	.zero		1
	.zero		1


	//----- nvinfo : EIATTR_EXIT_INSTR_OFFSETS
	.align		4
        /*0038*/ 	.byte	0x04, 0x1c
        /*003a*/ 	.short	(.L_19 - .L_18)


	//   ....[0]....
.L_18:
        /*003c*/ 	.word	0x00000be0


	//----- nvinfo : EIATTR_MAX_THREADS
	.align		4
.L_19:
        /*0040*/ 	.byte	0x04, 0x05
        /*0042*/ 	.short	(.L_21 - .L_20)
.L_20:
        /*0044*/ 	.word	0x0000000f
        /*0048*/ 	.word	0x00000001
        /*004c*/ 	.word	0x00000001


	//----- nvinfo : EIATTR_CBANK_PARAM_SIZE
	.align		4
.L_21:
        /*0050*/ 	.byte	0x03, 0x19
        /*0052*/ 	.short	0x0010


	//----- nvinfo : EIATTR_PARAM_CBANK
	.align		4
        /*0054*/ 	.byte	0x04, 0x0a
        /*0056*/ 	.short	(.L_23 - .L_22)
	.align		4
.L_22:
        /*0058*/ 	.word	index@(.nv.constant0.default_function_kernel)
        /*005c*/ 	.short	0x0380
        /*005e*/ 	.short	0x0010


	//----- nvinfo : EIATTR_SW_WAR
	.align		4
.L_23:
        /*0060*/ 	.byte	0x04, 0x36
        /*0062*/ 	.short	(.L_25 - .L_24)
.L_24:
        /*0064*/ 	.word	0x00000008
.L_25:


//--------------------- .nv.info.default_function_kernel_1 --------------------------
	.section	.nv.info.default_function_kernel_1,"",@"SHT_CUDA_INFO"
	.sectionflags	@""
	.align	4


	//----- nvinfo : EIATTR_CUDA_API_VERSION
	.align		4
        /*0000*/ 	.byte	0x04, 0x37
        /*0002*/ 	.short	(.L_27 - .L_26)
.L_26:
        /*0004*/ 	.word	0x00000082


	//----- nvinfo : EIATTR_KPARAM_INFO
	.align		4
.L_27:
        /*0008*/ 	.byte	0x04, 0x17
        /*000a*/ 	.short	(.L_29 - .L_28)
.L_28:
        /*000c*/ 	.word	0x00000000
        /*0010*/ 	.short	0x0001
        /*0012*/ 	.short	0x0008
        /*0014*/ 	.byte	0x00, 0xf5, 0x21, 0x00


	//----- nvinfo : EIATTR_KPARAM_INFO
	.align		4
.L_29:
        /*0018*/ 	.byte	0x04, 0x17
        /*001a*/ 	.short	(.L_31 - .L_30)
.L_30:
        /*001c*/ 	.word	0x00000000
        /*0020*/ 	.short	0x0000
        /*0022*/ 	.short	0x0000
        /*0024*/ 	.byte	0x00, 0xf5, 0x21, 0x00


	//----- nvinfo : EIATTR_SPARSE_MMA_MASK
	.align		4
.L_31:
        /*0028*/ 	.byte	0x03, 0x50
        /*002a*/ 	.short	0x0000


	//----- nvinfo : EIATTR_MAXREG_COUNT
	.align		4
        /*002c*/ 	.byte	0x03, 0x1b
        /*002e*/ 	.short	0x00ff


	//----- nvinfo : EIATTR_MERCURY_ISA_VERSION
	.align		4
        /*0030*/ 	.byte	0x03, 0x5f
        /*0032*/ 	.short	0x0101


	//----- nvinfo : EIATTR_VRC_CTA_INIT_COUNT
	.align		4
        /*0034*/ 	.byte	0x02, 0x4a
	.zero		1
	.zero		1


	//----- nvinfo : EIATTR_EXIT_INSTR_OFFSETS
	.align		4
        /*0038*/ 	.byte	0x04, 0x1c
        /*003a*/ 	.short	(.L_33 - .L_32)


	//   ....[0]....
.L_32:
        /*003c*/ 	.word	0x000000a0


	//----- nvinfo : EIATTR_MAX_THREADS
	.align		4
.L_33:
        /*0040*/ 	.byte	0x04, 0x05
        /*0042*/ 	.short	(.L_35 - .L_34)
.L_34:
        /*0044*/ 	.word	0x0000000f
        /*0048*/ 	.word	0x00000001
        /*004c*/ 	.word	0x00000001


	//----- nvinfo : EIATTR_CBANK_PARAM_SIZE
	.align		4
.L_35:
        /*0050*/ 	.byte	0x03, 0x19
        /*0052*/ 	.short	0x0010


	//----- nvinfo : EIATTR_PARAM_CBANK
	.align		4
        /*0054*/ 	.byte	0x04, 0x0a
        /*0056*/ 	.short	(.L_37 - .L_36)
	.align		4
.L_36:
        /*0058*/ 	.word	index@(.nv.constant0.default_function_kernel_1)
        /*005c*/ 	.short	0x0380
        /*005e*/ 	.short	0x0010


	//----- nvinfo : EIATTR_SW_WAR
	.align		4
.L_37:
        /*0060*/ 	.byte	0x04, 0x36
        /*0062*/ 	.short	(.L_39 - .L_38)
.L_38:
        /*0064*/ 	.word	0x00000008
.L_39:


//--------------------- .nv.callgraph             --------------------------
	.section	.nv.callgraph,"",@"SHT_CUDA_CALLGRAPH"
	.align	4
	.sectionentsize	8
	.align		4
        /*0000*/ 	.word	0x00000000
	.align		4
        /*0004*/ 	.word	0xffffffff
	.align		4
        /*0008*/ 	.word	0x00000000
	.align		4
        /*000c*/ 	.word	0xfffffffe
	.align		4
        /*0010*/ 	.word	0x00000000
	.align		4
        /*0014*/ 	.word	0xfffffffd
	.align		4
        /*0018*/ 	.word	0x00000000
	.align		4
        /*001c*/ 	.word	0xfffffffc


//--------------------- .text.default_function_kernel --------------------------
	.section	.text.default_function_kernel,"ax",@progbits
	.align	128
        .global         default_function_kernel
        .type           default_function_kernel,@function
        .size           default_function_kernel,(.L_x_2 - default_function_kernel)
        .other          default_function_kernel,@"STO_CUDA_ENTRY STV_DEFAULT"
default_function_kernel:
.text.default_function_kernel:
[----:B------:R-:W-:Y:S01]  /*0000*/  LDC R1, c[0x0][0x37c] ;  /* 0x0000df00ff017b82 */ /* 0x000fe20000000800 */
[----:B------:R-:W0:Y:S07]  /*0010*/  S2R R5, SR_TID.X ;  /* 0x0000000000057919 */ /* 0x000e2e0000002100 */
[----:B------:R-:W0:Y:S01]  /*0020*/  LDC.64 R2, c[0x0][0x388] ;  /* 0x0000e200ff027b82 */ /* 0x000e220000000a00 */
[----:B------:R-:W1:Y:S01]  /*0030*/  LDCU.64 UR4, c[0x0][0x358] ;  /* 0x00006b00ff0477ac */ /* 0x000e620008000a00 */
[----:B0-----:R-:W-:-:S05]  /*0040*/  IMAD.WIDE.U32 R2, R5, 0x16c, R2 ;  /* 0x0000016c05027825 */ /* 0x001fca00078e0002 */
[----:B-1----:R-:W2:Y:S04]  /*0050*/  LDG.E.CONSTANT R31, desc[UR4][R2.64] ;  /* 0x00000004021f7981 */ /* 0x002ea8000c1e9900 */
[----:B------:R-:W3:Y:S04]  /*0060*/  LDG.E.CONSTANT R32, desc[UR4][R2.64+0x4] ;  /* 0x0000040402207981 */ /* 0x000ee8000c1e9900 */
[----:B------:R-:W4:Y:S04]  /*0070*/  LDG.E.CONSTANT R56, desc[UR4][R2.64+0x8] ;  /* 0x0000080402387981 */ /* 0x000f28000c1e9900 */
[----:B------:R-:W5:Y:S04]  /*0080*/  LDG.E.CONSTANT R58, desc[UR4][R2.64+0xc] ;  /* 0x00000c04023a7981 */ /* 0x000f68000c1e9900 */
        /* <DEDUP_REMOVED lines=49> */
[----:B------:R-:W5:Y:S01]  /*03a0*/  LDG.E.CONSTANT R33, desc[UR4][R2.64+0xd4] ;  /* 0x0000d40402217981 */ /* 0x000f62000c1e9900 */
[----:B--2---:R-:W-:-:S04]  /*03b0*/  FADD R31, RZ, R31 ;  /* 0x0000001fff1f7221 */ /* 0x004fc80000000000 */
[----:B---3--:R-:W-:Y:S02]  /*03c0*/  FADD R31, R31, R32 ;  /* 0x000000201f1f7221 */ /* 0x008fe40000000000 */
[----:B------:R-:W2:Y:S02]  /*03d0*/  LDG.E.CONSTANT R32, desc[UR4][R2.64+0xd8] ;  /* 0x0000d80402207981 */ /* 0x000ea4000c1e9900 */
[----:B----4-:R-:W-:-:S04]  /*03e0*/  FADD R31, R31, R56 ;  /* 0x000000381f1f7221 */ /* 0x010fc80000000000 */
[----:B-----5:R-:W-:Y:S02]  /*03f0*/  FADD R57, R31, R58 ;  /* 0x0000003a1f397221 */ /* 0x020fe40000000000 */
[----:B------:R-:W3:Y:S02]  /*0400*/  LDG.E.CONSTANT R31, desc[UR4][R2.64+0xdc] ;  /* 0x0000dc04021f7981 */ /* 0x000ee4000c1e9900 */
[----:B------:R-:W-:Y:S02]  /*0410*/  FADD R56, R57, R30 ;  /* 0x0000001e39387221 */ /* 0x000fe40000000000 */
[----:B------:R-:W4:Y:S02]  /*0420*/  LDG.E.CONSTANT R30, desc[UR4][R2.64+0xe0] ;  /* 0x0000e004021e7981 */ /* 0x000f24000c1e9900 */
[----:B------:R-:W-:Y:S02]  /*0430*/  FADD R57, R56, R29 ;  /* 0x0000001d38397221 */ /* 0x000fe40000000000 */
[----:B------:R-:W5:Y:S02]  /*0440*/  LDG.E.CONSTANT R29, desc[UR4][R2.64+0xe4] ;  /* 0x0000e404021d7981 */ /* 0x000f64000c1e9900 */
[----:B------:R-:W-:-:S02]  /*0450*/  FADD R56, R57, R28 ;  /* 0x0000001c39387221 */ /* 0x000fc40000000000 */
[----:B------:R-:W5:Y:S02]  /*0460*/  LDG.E.CONSTANT R28, desc[UR4][R2.64+0xe8] ;  /* 0x0000e804021c7981 */ /* 0x000f64000c1e9900 */
[----:B------:R-:W-:Y:S02]  /*0470*/  FADD R57, R56, R27 ;  /* 0x0000001b38397221 */ /* 0x000fe40000000000 */
[----:B------:R-:W5:Y:S02]  /*0480*/  LDG.E.CONSTANT R27, desc[UR4][R2.64+0xec] ;  /* 0x0000ec04021b7981 */ /* 0x000f64000c1e9900 */
        /* <DEDUP_REMOVED lines=53> */
[----:B------:R-:W5:Y:S04]  /*07e0*/  LDG.E.CONSTANT R9, desc[UR4][R2.64+0x158] ;  /* 0x0001580402097981 */ /* 0x000f68000c1e9900 */
[----:B------:R-:W5:Y:S01]  /*07f0*/  LDG.E.CONSTANT R58, desc[UR4][R2.64+0x15c] ;  /* 0x00015c04023a7981 */ /* 0x000f62000c1e9900 */
[----:B------:R-:W-:-:S03]  /*0800*/  FADD R59, R57, R8 ;  /* 0x00000008393b7221 */ /* 0x000fc60000000000 */
[----:B------:R-:W5:Y:S04]  /*0810*/  LDG.E.CONSTANT R57, desc[UR4][R2.64+0x160] ;  /* 0x0001600402397981 */ /* 0x000f68000c1e9900 */
[----:B------:R-:W5:Y:S04]  /*0820*/  LDG.E.CONSTANT R56, desc[UR4][R2.64+0x164] ;  /* 0x0001640402387981 */ /* 0x000f68000c1e9900 */
[----:B------:R0:W5:Y:S01]  /*0830*/  LDG.E.CONSTANT R8, desc[UR4][R2.64+0x168] ;  /* 0x0001680402087981 */ /* 0x000162000c1e9900 */
[----:B------:R-:W-:-:S04]  /*0840*/  FADD R0, R59, R0 ;  /* 0x000000003b007221 */ /* 0x000fc80000000000 */
[----:B------:R-:W-:-:S04]  /*0850*/  FADD R7, R0, R7 ;  /* 0x0000000700077221 */ /* 0x000fc80000000000 */
[----:B------:R-:W-:Y:S01]  /*0860*/  FADD R6, R7, R6 ;  /* 0x0000000607067221 */ /* 0x000fe20000000000 */
[----:B0-----:R-:W0:Y:S03]  /*0870*/  LDC.64 R2, c[0x0][0x380] ;  /* 0x0000e000ff027b82 */ /* 0x001e260000000a00 */
[----:B------:R-:W-:-:S04]  /*0880*/  FADD R47, R6, R47 ;  /* 0x0000002f062f7221 */ /* 0x000fc80000000000 */
        /* <DEDUP_REMOVED lines=14> */
[----:B--2---:R-:W-:-:S04]  /*0970*/  FADD R32, R33, R32 ;  /* 0x0000002021207221 */ /* 0x004fc80000000000 */
[----:B---3--:R-:W-:-:S04]  /*0980*/  FADD R31, R32, R31 ;  /* 0x0000001f201f7221 */ /* 0x008fc80000000000 */
[----:B----4-:R-:W-:-:S04]  /*0990*/  FADD R30, R31, R30 ;  /* 0x0000001e1f1e7221 */ /* 0x010fc80000000000 */
[----:B-----5:R-:W-:-:S04]  /*09a0*/  FADD R29, R30, R29 ;  /* 0x0000001d1e1d7221 */ /* 0x020fc80000000000 */
        /* <DEDUP_REMOVED lines=31> */
[----:B------:R-:W-:Y:S01]  /*0ba0*/  FADD R57, R57, R56 ;  /* 0x0000003839397221 */ /* 0x000fe20000000000 */
[----:B0-----:R-:W-:-:S04]  /*0bb0*/  IMAD.WIDE.U32 R2, R5, 0x4, R2 ;  /* 0x0000000405027825 */ /* 0x001fc800078e0002 */
[----:B------:R-:W-:-:S05]  /*0bc0*/  FADD R57, R57, R8 ;  /* 0x0000000839397221 */ /* 0x000fca0000000000 */
[----:B------:R-:W-:Y:S01]  /*0bd0*/  STG.E desc[UR4][R2.64], R57 ;  /* 0x0000003902007986 */ /* 0x000fe2000c101904 */
[----:B------:R-:W-:Y:S05]  /*0be0*/  EXIT ;  /* 0x000000000000794d */ /* 0x000fea0003800000 */
.L_x_0:
[----:B------:R-:W-:-:S00]  /*0bf0*/  BRA `(.L_x_0) ;  /* 0xfffffffc00fc7947 */ /* 0x000fc0000383ffff */
[----:B------:R-:W-:-:S00]  /*0c00*/  NOP ;  /* 0x0000000000007918 */ /* 0x000fc00000000000 */
[----:B------:R-:W-:-:S00]  /*0c10*/  NOP ;  /* 0x0000000000007918 */ /* 0x000fc00000000000 */
[----:B------:R-:W-:-:S00]  /*0c20*/  NOP ;  /* 0x0000000000007918 */ /* 0x000fc00000000000 */
[----:B------:R-:W-:-:S00]  /*0c30*/  NOP ;  /* 0x0000000000007918 */ /* 0x000fc00000000000 */
[----:B------:R-:W-:-:S00]  /*0c40*/  NOP ;  /* 0x0000000000007918 */ /* 0x000fc00000000000 */
[----:B------:R-:W-:-:S00]  /*0c50*/  NOP ;  /* 0x0000000000007918 */ /* 0x000fc00000000000 */
[----:B------:R-:W-:-:S00]  /*0c60*/  NOP ;  /* 0x0000000000007918 */ /* 0x000fc00000000000 */
[----:B------:R-:W-:-:S00]  /*0c70*/  NOP ;  /* 0x0000000000007918 */ /* 0x000fc00000000000 */
.L_x_2:


//--------------------- .text.default_function_kernel_1 --------------------------
	.section	.text.default_function_kernel_1,"ax",@progbits
	.align	128
        .global         default_function_kernel_1
        .type           default_function_kernel_1,@function
        .size           default_function_kernel_1,(.L_x_3 - default_function_kernel_1)
        .other          default_function_kernel_1,@"STO_CUDA_ENTRY STV_DEFAULT"
default_function_kernel_1:
.text.default_function_kernel_1:
[----:B------:R-:W-:Y:S01]  /*0000*/  LDC R1, c[0x0][0x37c] ;  /* 0x0000df00ff017b82 */ /* 0x000fe20000000800 */
[----:B------:R-:W0:Y:S07]  /*0010*/  S2R R7, SR_TID.X ;  /* 0x0000000000077919 */ /* 0x000e2e0000002100 */
[----:B------:R-:W0:Y:S01]  /*0020*/  LDC.64 R2, c[0x0][0x388] ;  /* 0x0000e200ff027b82 */ /* 0x000e220000000a00 */
[----:B------:R-:W1:Y:S07]  /*0030*/  LDCU.64 UR4, c[0x0][0x358] ;  /* 0x00006b00ff0477ac */ /* 0x000e6e0008000a00 */
[----:B------:R-:W2:Y:S01]  /*0040*/  LDC.64 R4, c[0x0][0x380] ;  /* 0x0000e000ff047b82 */ /* 0x000ea20000000a00 */
[----:B0-----:R-:W-:-:S06]  /*0050*/  IMAD.WIDE.U32 R2, R7, 0x4, R2 ;  /* 0x0000000407027825 */ /* 0x001fcc00078e0002 */
[----:B-1----:R-:W3:Y:S01]  /*0060*/  LDG.E.CONSTANT R2, desc[UR4][R2.64] ;  /* 0x0000000402027981 */ /* 0x002ee2000c1e9900 */
[----:B--2---:R-:W-:-:S04]  /*0070*/  IMAD.WIDE.U32 R4, R7, 0x4, R4 ;  /* 0x0000000407047825 */ /* 0x004fc800078e0004 */
[----:B---3--:R-:W-:-:S05]  /*0080*/  FMUL R7, R2, 0.010989010334014892578 ;  /* 0x3c340b4002077820 */ /* 0x008fca0000400000 */
[----:B------:R-:W-:Y:S01]  /*0090*/  STG.E desc[UR4][R4.64], R7 ;  /* 0x0000000704007986 */ /* 0x000fe2000c101904 */
[----:B------:R-:W-:Y:S05]  /*00a0*/  EXIT ;  /* 0x000000000000794d */ /* 0x000fea0003800000 */
.L_x_1:
        /* <DEDUP_REMOVED lines=13> */
.L_x_3:


//--------------------- .nv.shared.reserved.0     --------------------------
	.section	.nv.shared.reserved.0,"aw",@nobits
	.weak		__nv_reservedSMEM_offset_0_alias
	.size		__nv_reservedSMEM_offset_0_alias, 0, 64
	.other		__nv_reservedSMEM_offset_0_alias,@"STO_CUDA_RESERVED_SHARED STV_DEFAULT"
__nv_reservedSMEM_offset_0_alias:
	.zero		0
	.zero		64


//--------------------- .nv.constant0.default_function_kernel --------------------------
	.section	.nv.constant0.default_function_kernel,"a",@progbits
	.sectionflags	@""
	.align	4
.nv.constant0.default_function_kernel:
	.zero		912


//--------------------- .nv.constant0.default_function_kernel_1 --------------------------
	.section	.nv.constant0.default_function_kernel_1,"a",@progbits
	.sectionflags	@""
	.align	4
.nv.constant0.default_function_kernel_1:
	.zero		912


//--------------------- SYMBOLS --------------------------

	.type		.nv.reservedSmem.offset0,@object
	.size		.nv.reservedSmem.offset0,0x4
